//
// Generated by NVIDIA NVVM Compiler
//
// Compiler Build ID: CL-36424714
// Cuda compilation tools, release 13.0, V13.0.88
// Based on NVVM 20.0.0
//

.version 9.0
.target sm_100
.address_size 64

	// .globl	_Z7bgr2rgbP14ImageDimensionPhS1_

.visible .entry _Z7bgr2rgbP14ImageDimensionPhS1_(
	.param .u64 .ptr .align 1 _Z7bgr2rgbP14ImageDimensionPhS1__param_0,
	.param .u64 .ptr .align 1 _Z7bgr2rgbP14ImageDimensionPhS1__param_1,
	.param .u64 .ptr .align 1 _Z7bgr2rgbP14ImageDimensionPhS1__param_2
)
{
	.reg .pred 	%p<3>;
	.reg .b16 	%rs<3>;
	.reg .b32 	%r<15>;
	.reg .b64 	%rd<13>;

	ld.param.u64 	%rd4, [_Z7bgr2rgbP14ImageDimensionPhS1__param_0];
	ld.param.u64 	%rd2, [_Z7bgr2rgbP14ImageDimensionPhS1__param_1];
	ld.param.u64 	%rd3, [_Z7bgr2rgbP14ImageDimensionPhS1__param_2];
	cvta.to.global.u64 	%rd1, %rd4;
	mov.u32 	%r4, %ctaid.x;
	mov.u32 	%r5, %ntid.x;
	mov.u32 	%r6, %tid.x;
	mad.lo.s32 	%r1, %r4, %r5, %r6;
	mov.u32 	%r7, %ctaid.y;
	mov.u32 	%r8, %ntid.y;
	mov.u32 	%r9, %tid.y;
	mad.lo.s32 	%r2, %r7, %r8, %r9;
	ld.global.u16 	%r3, [%rd1+2];
	setp.ge.s32 	%p1, %r1, %r3;
	@%p1 bra 	$L__BB0_3;
	ld.global.u16 	%r10, [%rd1];
	setp.ge.u32 	%p2, %r2, %r10;
	@%p2 bra 	$L__BB0_3;
	cvta.to.global.u64 	%rd5, %rd3;
	cvta.to.global.u64 	%rd6, %rd2;
	mad.lo.s32 	%r11, %r2, %r3, %r1;
	ld.global.u16 	%r12, [%rd1+4];
	mul.lo.s32 	%r13, %r11, %r12;
	cvt.u64.u32 	%rd7, %r13;
	add.s64 	%rd8, %rd6, %rd7;
	ld.global.u8 	%rs1, [%rd8];
	add.s32 	%r14, %r13, 2;
	cvt.u64.u32 	%rd9, %r14;
	add.s64 	%rd10, %rd6, %rd9;
	ld.global.u8 	%rs2, [%rd10];
	add.s64 	%rd11, %rd5, %rd7;
	st.global.u8 	[%rd11], %rs2;
	add.s64 	%rd12, %rd5, %rd9;
	st.global.u8 	[%rd12], %rs1;
$L__BB0_3:
	ret;

}


// ===== COMPILED SASS (sm_100) =====

	.target	sm_100

	.elftype	@"ET_EXEC"


//--------------------- .note.nv.tkinfo           --------------------------
	.section	.note.nv.tkinfo,"",@"SHT_NOTE"
	.sectionflags	@"SHF_NOTE_NV_TKINFO"
	.tkinfo
        /*0018*/ 	.word	0x00000002
        /*0030*/ 	.string	""
        /*0030*/ 	.string	"ptxas"
        /*0030*/ 	.string	"Cuda compilation tools, release 13.0, V13.0.88"
        /*0030*/ 	.string	"Build cuda_13.0.r13.0/compiler.36424714_0"
        /*0030*/ 	.string	"-arch sm_100 -m 64 "



//--------------------- .note.nv.cuinfo           --------------------------
	.section	.note.nv.cuinfo,"",@"SHT_NOTE"
	.sectionflags	@"SHF_NOTE_NV_CUINFO"
        /*0018*/ 	.short	0x0002
        /*001a*/ 	.short	0x0064
        /*001c*/ 	.short	0x0082
	.zero		2


//--------------------- .nv.info                  --------------------------
	.section	.nv.info,"",@"SHT_CUDA_INFO"
	.align	4


	//----- nvinfo : EIATTR_REGCOUNT
	.align		4
        /*0000*/ 	.byte	0x04, 0x2f
        /*0002*/ 	.short	(.L_1 - .L_0)
	.align		4
.L_0:
        /*0004*/ 	.word	index@(_Z7bgr2rgbP14ImageDimensionPhS1_)
        /*0008*/ 	.word	0x0000000c


	//----- nvinfo : EIATTR_FRAME_SIZE
	.align		4
.L_1:
        /*000c*/ 	.byte	0x04, 0x11
        /*000e*/ 	.short	(.L_3 - .L_2)
	.align		4
.L_2:
        /*0010*/ 	.word	index@(_Z7bgr2rgbP14ImageDimensionPhS1_)
        /*0014*/ 	.word	0x00000000


	//----- nvinfo : EIATTR_MIN_STACK_SIZE
	.align		4
.L_3:
        /*0018*/ 	.byte	0x04, 0x12
        /*001a*/ 	.short	(.L_5 - .L_4)
	.align		4
.L_4:
        /*001c*/ 	.word	index@(_Z7bgr2rgbP14ImageDimensionPhS1_)
        /*0020*/ 	.word	0x00000000
.L_5:


//--------------------- .nv.compat                --------------------------
	.section	.nv.compat,"",@"SHT_CUDA_COMPAT_INFO"
	.align	4
        /*0000*/ 	.byte	0x02, 0x09, 0x00, 0x00, 0x02, 0x02, 0x01, 0x00, 0x02, 0x05, 0x05, 0x00, 0x03, 0x07, 0x01, 0x01
        /*0010*/ 	.byte	0x02, 0x03, 0x00, 0x00, 0x02, 0x06, 0x01, 0x00, 0x04, 0x0b, 0x08, 0x00, 0x09, 0x00, 0x00, 0x00
        /*0020*/ 	.byte	0x00, 0x00, 0x00, 0x00


//--------------------- .nv.info._Z7bgr2rgbP14ImageDimensionPhS1_ --------------------------
	.section	.nv.info._Z7bgr2rgbP14ImageDimensionPhS1_,"",@"SHT_CUDA_INFO"
	.sectionflags	@""
	.align	4


	//----- nvinfo : EIATTR_CUDA_API_VERSION
	.align		4
        /*0000*/ 	.byte	0x04, 0x37
        /*0002*/ 	.short	(.L_7 - .L_6)
.L_6:
        /*0004*/ 	.word	0x00000082


	//----- nvinfo : EIATTR_KPARAM_INFO
	.align		4
.L_7:
        /*0008*/ 	.byte	0x04, 0x17
        /*000a*/ 	.short	(.L_9 - .L_8)
.L_8:
        /*000c*/ 	.word	0x00000000
        /*0010*/ 	.short	0x0002
        /*0012*/ 	.short	0x0010
        /*0014*/ 	.byte	0x00, 0xf5, 0x21, 0x00


	//----- nvinfo : EIATTR_KPARAM_INFO
	.align		4
.L_9:
        /*0018*/ 	.byte	0x04, 0x17
        /*001a*/ 	.short	(.L_11 - .L_10)
.L_10:
        /*001c*/ 	.word	0x00000000
        /*0020*/ 	.short	0x0001
        /*0022*/ 	.short	0x0008
        /*0024*/ 	.byte	0x00, 0xf5, 0x21, 0x00


	//----- nvinfo : EIATTR_KPARAM_INFO
	.align		4
.L_11:
        /*0028*/ 	.byte	0x04, 0x17
        /*002a*/ 	.short	(.L_13 - .L_12)
.L_12:
        /*002c*/ 	.word	0x00000000
        /*0030*/ 	.short	0x0000
        /*0032*/ 	.short	0x0000
        /*0034*/ 	.byte	0x00, 0xf5, 0x21, 0x00


	//----- nvinfo : EIATTR_SPARSE_MMA_MASK
	.align		4
.L_13:
        /*0038*/ 	.byte	0x03, 0x50
        /*003a*/ 	.short	0x0000


	//----- nvinfo : EIATTR_MAXREG_COUNT
	.align		4
        /*003c*/ 	.byte	0x03, 0x1b
        /*003e*/ 	.short	0x00ff


	//----- nvinfo : EIATTR_MERCURY_ISA_VERSION
	.align		4
        /*0040*/ 	.byte	0x03, 0x5f
        /*0042*/ 	.short	0x0101


	//----- nvinfo : EIATTR_VRC_CTA_INIT_COUNT
	.align		4
        /*0044*/ 	.byte	0x02, 0x4a
	.zero		1
	.zero		1


	//----- nvinfo : EIATTR_EXIT_INSTR_OFFSETS
	.align		4
        /*0048*/ 	.byte	0x04, 0x1c
        /*004a*/ 	.short	(.L_15 - .L_14)


	//   ....[0]....
.L_14:
        /*004c*/ 	.word	0x000000d0


	//   ....[1]....
        /*0050*/ 	.word	0x00000100


	//   ....[2]....
        /*0054*/ 	.word	0x00000230


	//----- nvinfo : EIATTR_CBANK_PARAM_SIZE
	.align		4
.L_15:
        /*0058*/ 	.byte	0x03, 0x19
        /*005a*/ 	.short	0x0018


	//----- nvinfo : EIATTR_PARAM_CBANK
	.align		4
        /*005c*/ 	.byte	0x04, 0x0a
        /*005e*/ 	.short	(.L_17 - .L_16)
	.align		4
.L_16:
        /*0060*/ 	.word	index@(.nv.constant0._Z7bgr2rgbP14ImageDimensionPhS1_)
        /*0064*/ 	.short	0x0380
        /*0066*/ 	.short	0x0018


	//----- nvinfo : EIATTR_SW_WAR
	.align		4
.L_17:
        /*0068*/ 	.byte	0x04, 0x36
        /*006a*/ 	.short	(.L_19 - .L_18)
.L_18:
        /*006c*/ 	.word	0x00000008
.L_19:


//--------------------- .nv.callgraph             --------------------------
	.section	.nv.callgraph,"",@"SHT_CUDA_CALLGRAPH"
	.align	4
	.sectionentsize	8
	.align		4
        /*0000*/ 	.word	0x00000000
	.align		4
        /*0004*/ 	.word	0xffffffff
	.align		4
        /*0008*/ 	.word	0x00000000
	.align		4
        /*000c*/ 	.word	0xfffffffe
	.align		4
        /*0010*/ 	.word	0x00000000
	.align		4
        /*0014*/ 	.word	0xfffffffd
	.align		4
        /*0018*/ 	.word	0x00000000
	.align		4
        /*001c*/ 	.word	0xfffffffc


//--------------------- .text._Z7bgr2rgbP14ImageDimensionPhS1_ --------------------------
	.section	.text._Z7bgr2rgbP14ImageDimensionPhS1_,"ax",@progbits
	.align	128
        .global         _Z7bgr2rgbP14ImageDimensionPhS1_
        .type           _Z7bgr2rgbP14ImageDimensionPhS1_,@function
        .size           _Z7bgr2rgbP14ImageDimensionPhS1_,(.L_x_1 - _Z7bgr2rgbP14ImageDimensionPhS1_)
        .other          _Z7bgr2rgbP14ImageDimensionPhS1_,@"STO_CUDA_ENTRY STV_DEFAULT"
_Z7bgr2rgbP14ImageDimensionPhS1_:
.text._Z7bgr2rgbP14ImageDimensionPhS1_:
[----:B------:R-:W-:Y:S08]  /*0000*/  LDC R1, c[0x0][0x37c] ;  /* 0x0000df00ff017b82 */ /* 0x000ff00000000800 */
[----:B------:R-:W0:Y:S01]  /*0010*/  LDC.64 R2, c[0x0][0x380] ;  /* 0x0000e000ff027b82 */ /* 0x000e220000000a00 */
[----:B------:R-:W0:Y:S02]  /*0020*/  LDCU.64 UR4, c[0x0][0x358] ;  /* 0x00006b00ff0477ac */ /* 0x000e240008000a00 */
[----:B0-----:R-:W2:Y:S05]  /*0030*/  LDG.E.U16 R7, desc[UR4][R2.64+0x2] ;  /* 0x0000020402077981 */ /* 0x001eaa000c1e1500 */
[----:B------:R-:W0:Y:S01]  /*0040*/  S2UR UR6, SR_CTAID.X ;  /* 0x00000000000679c3 */ /* 0x000e220000002500 */
[----:B------:R-:W0:Y:S01]  /*0050*/  S2R R5, SR_TID.X ;  /* 0x0000000000057919 */ /* 0x000e220000002100 */
[----:B------:R-:W1:Y:S06]  /*0060*/  S2R R9, SR_TID.Y ;  /* 0x0000000000097919 */ /* 0x000e6c0000002200 */
[----:B------:R-:W0:Y:S08]  /*0070*/  LDC R0, c[0x0][0x360] ;  /* 0x0000d800ff007b82 */ /* 0x000e300000000800 */
[----:B------:R-:W1:Y:S08]  /*0080*/  S2UR UR7, SR_CTAID.Y ;  /* 0x00000000000779c3 */ /* 0x000e700000002600 */
[----:B------:R-:W1:Y:S01]  /*0090*/  LDC R4, c[0x0][0x364] ;  /* 0x0000d900ff047b82 */ /* 0x000e620000000800 */
[----:B0-----:R-:W-:-:S02]  /*00a0*/  IMAD R0, R0, UR6, R5 ;  /* 0x0000000600007c24 */ /* 0x001fc4000f8e0205 */
[----:B-1----:R-:W-:-:S03]  /*00b0*/  IMAD R5, R4, UR7, R9 ;  /* 0x0000000704057c24 */ /* 0x002fc6000f8e0209 */
[----:B--2---:R-:W-:-:S13]  /*00c0*/  ISETP.GE.AND P0, PT, R0, R7, PT ;  /* 0x000000070000720c */ /* 0x004fda0003f06270 */
[----:B------:R-:W-:Y:S05]  /*00d0*/  @P0 EXIT ;  /* 0x000000000000094d */ /* 0x000fea0003800000 */
[----:B------:R-:W2:Y:S02]  /*00e0*/  LDG.E.U16 R4, desc[UR4][R2.64] ;  /* 0x0000000402047981 */ /* 0x000ea4000c1e1500 */
[----:B--2---:R-:W-:-:S13]  /*00f0*/  ISETP.GE.U32.AND P0, PT, R5, R4, PT ;  /* 0x000000040500720c */ /* 0x004fda0003f06070 */
[----:B------:R-:W-:Y:S05]  /*0100*/  @P0 EXIT ;  /* 0x000000000000094d */ /* 0x000fea0003800000 */
[----:B------:R-:W2:Y:S01]  /*0110*/  LDG.E.U16 R3, desc[UR4][R2.64+0x4] ;  /* 0x0000040402037981 */ /* 0x000ea2000c1e1500 */
[----:B------:R-:W0:Y:S01]  /*0120*/  LDCU.64 UR6, c[0x0][0x388] ;  /* 0x00007100ff0677ac */ /* 0x000e220008000a00 */
[----:B------:R-:W-:-:S04]  /*0130*/  IMAD R0, R5, R7, R0 ;  /* 0x0000000705007224 */ /* 0x000fc800078e0200 */
[----:B--2---:R-:W-:-:S04]  /*0140*/  IMAD R0, R0, R3, RZ ;  /* 0x0000000300007224 */ /* 0x004fc800078e02ff */
[C---:B------:R-:W-:Y:S01]  /*0150*/  VIADD R8, R0.reuse, 0x2 ;  /* 0x0000000200087836 */ /* 0x040fe20000000000 */
[----:B0-----:R-:W-:-:S04]  /*0160*/  IADD3 R4, P0, PT, R0, UR6, RZ ;  /* 0x0000000600047c10 */ /* 0x001fc8000ff1e0ff */
[----:B------:R-:W-:Y:S02]  /*0170*/  IADD3 R6, P1, PT, R8, UR6, RZ ;  /* 0x0000000608067c10 */ /* 0x000fe4000ff3e0ff */
[----:B------:R-:W-:-:S03]  /*0180*/  IADD3.X R5, PT, PT, RZ, UR7, RZ, P0, !PT ;  /* 0x00000007ff057c10 */ /* 0x000fc600087fe4ff */
[----:B------:R-:W-:Y:S01]  /*0190*/  IMAD.X R7, RZ, RZ, UR7, P1 ;  /* 0x00000007ff077e24 */ /* 0x000fe200088e06ff */
[----:B------:R-:W0:Y:S02]  /*01a0*/  LDCU.64 UR6, c[0x0][0x390] ;  /* 0x00007200ff0677ac */ /* 0x000e240008000a00 */
[----:B------:R-:W2:Y:S04]  /*01b0*/  LDG.E.U8 R5, desc[UR4][R4.64] ;  /* 0x0000000404057981 */ /* 0x000ea8000c1e1100 */
[----:B------:R-:W3:Y:S01]  /*01c0*/  LDG.E.U8 R7, desc[UR4][R6.64] ;  /* 0x0000000406077981 */ /* 0x000ee2000c1e1100 */
[----:B0-----:R-:W-:Y:S02]  /*01d0*/  IADD3 R2, P0, PT, R0, UR6, RZ ;  /* 0x0000000600027c10 */ /* 0x001fe4000ff1e0ff */
[----:B------:R-:W-:-:S02]  /*01e0*/  IADD3 R8, P1, PT, R8, UR6, RZ ;  /* 0x0000000608087c10 */ /* 0x000fc4000ff3e0ff */
[----:B------:R-:W-:-:S03]  /*01f0*/  IADD3.X R3, PT, PT, RZ, UR7, RZ, P0, !PT ;  /* 0x00000007ff037c10 */ /* 0x000fc600087fe4ff */
[----:B------:R-:W-:Y:S02]  /*0200*/  IMAD.X R9, RZ, RZ, UR7, P1 ;  /* 0x00000007ff097e24 */ /* 0x000fe400088e06ff */
[----:B---3--:R-:W-:Y:S04]  /*0210*/  STG.E.U8 desc[UR4][R2.64], R7 ;  /* 0x0000000702007986 */ /* 0x008fe8000c101104 */
[----:B--2---:R-:W-:Y:S01]  /*0220*/  STG.E.U8 desc[UR4][R8.64], R5 ;  /* 0x0000000508007986 */ /* 0x004fe2000c101104 */
[----:B------:R-:W-:Y:S05]  /*0230*/  EXIT ;  /* 0x000000000000794d */ /* 0x000fea0003800000 */
.L_x_0:
[----:B------:R-:W-:-:S00]  /*0240*/  BRA `(.L_x_0) ;  /* 0xfffffffc00fc7947 */ /* 0x000fc0000383ffff */
[----:B------:R-:W-:-:S00]  /*0250*/  NOP ;  /* 0x0000000000007918 */ /* 0x000fc00000000000 */
        /* <DEDUP_REMOVED lines=10> */
.L_x_1:


//--------------------- .nv.shared.reserved.0     --------------------------
	.section	.nv.shared.reserved.0,"aw",@nobits
	.weak		__nv_reservedSMEM_offset_0_alias
	.size		__nv_reservedSMEM_offset_0_alias, 0, 64
	.other		__nv_reservedSMEM_offset_0_alias,@"STO_CUDA_RESERVED_SHARED STV_DEFAULT"
__nv_reservedSMEM_offset_0_alias:
	.zero		0
	.zero		64


//--------------------- .nv.constant0._Z7bgr2rgbP14ImageDimensionPhS1_ --------------------------
	.section	.nv.constant0._Z7bgr2rgbP14ImageDimensionPhS1_,"a",@progbits
	.sectionflags	@""
	.align	4
.nv.constant0._Z7bgr2rgbP14ImageDimensionPhS1_:
	.zero		920


//--------------------- SYMBOLS --------------------------

	.type		.nv.reservedSmem.offset0,@object
	.size		.nv.reservedSmem.offset0,0x4
